//
// Generated by NVIDIA NVVM Compiler
//
// Compiler Build ID: CL-36424714
// Cuda compilation tools, release 13.0, V13.0.88
// Based on NVVM 20.0.0
//

.version 9.0
.target sm_100
.address_size 64

	// .globl	_Z10wavekernelPfS_S_
.const .align 4 .f32 dxSquaredGPU;
.const .align 4 .f32 dySquaredGPU;
.const .align 4 .f32 dtSquaredGPU;
.const .align 4 .u32 rowsGPU;
.const .align 4 .u32 colsGPU;

.visible .entry _Z10wavekernelPfS_S_(
	.param .u64 .ptr .align 1 _Z10wavekernelPfS_S__param_0,
	.param .u64 .ptr .align 1 _Z10wavekernelPfS_S__param_1,
	.param .u64 .ptr .align 1 _Z10wavekernelPfS_S__param_2
)
{
	.reg .pred 	%p<4>;
	.reg .b32 	%r<20>;
	.reg .b32 	%f<22>;
	.reg .b64 	%rd<15>;
	.reg .b64 	%fd<3>;

	ld.param.u64 	%rd1, [_Z10wavekernelPfS_S__param_0];
	ld.param.u64 	%rd2, [_Z10wavekernelPfS_S__param_1];
	ld.param.u64 	%rd3, [_Z10wavekernelPfS_S__param_2];
	mov.u32 	%r4, %ctaid.x;
	mov.u32 	%r5, %ntid.x;
	mov.u32 	%r6, %tid.x;
	mad.lo.s32 	%r7, %r4, %r5, %r6;
	add.s32 	%r1, %r7, 1;
	mov.u32 	%r8, %ctaid.y;
	mov.u32 	%r9, %ntid.y;
	mov.u32 	%r10, %tid.y;
	mad.lo.s32 	%r11, %r8, %r9, %r10;
	add.s32 	%r2, %r11, 1;
	ld.const.u32 	%r3, [colsGPU];
	add.s32 	%r13, %r3, -1;
	setp.ge.s32 	%p1, %r1, %r13;
	ld.const.u32 	%r14, [rowsGPU];
	add.s32 	%r16, %r14, -1;
	setp.ge.s32 	%p2, %r2, %r16;
	or.pred  	%p3, %p1, %p2;
	@%p3 bra 	$L__BB0_2;
	cvta.to.global.u64 	%rd4, %rd1;
	cvta.to.global.u64 	%rd5, %rd2;
	cvta.to.global.u64 	%rd6, %rd3;
	mad.lo.s32 	%r17, %r3, %r2, %r1;
	mul.wide.s32 	%rd7, %r17, 4;
	add.s64 	%rd8, %rd4, %rd7;
	ld.global.f32 	%f1, [%rd8];
	cvt.f64.f32 	%fd1, %f1;
	add.f64 	%fd2, %fd1, %fd1;
	cvt.rzi.s32.f64 	%r18, %fd2;
	ld.global.f32 	%f2, [%rd8+4];
	cvt.rn.f32.s32 	%f3, %r18;
	sub.f32 	%f4, %f2, %f3;
	ld.global.f32 	%f5, [%rd8+-4];
	add.f32 	%f6, %f5, %f4;
	ld.const.f32 	%f7, [dxSquaredGPU];
	div.rn.f32 	%f8, %f6, %f7;
	mul.wide.s32 	%rd9, %r3, 4;
	add.s64 	%rd10, %rd8, %rd9;
	ld.global.f32 	%f9, [%rd10];
	sub.f32 	%f10, %f9, %f3;
	sub.s32 	%r19, %r17, %r3;
	mul.wide.s32 	%rd11, %r19, 4;
	add.s64 	%rd12, %rd4, %rd11;
	ld.global.f32 	%f11, [%rd12];
	add.f32 	%f12, %f10, %f11;
	ld.const.f32 	%f13, [dySquaredGPU];
	div.rn.f32 	%f14, %f12, %f13;
	add.f32 	%f15, %f8, %f14;
	ld.const.f32 	%f16, [dtSquaredGPU];
	add.s64 	%rd13, %rd5, %rd7;
	ld.global.f32 	%f17, [%rd13];
	mul.f32 	%f18, %f16, %f17;
	add.s64 	%rd14, %rd6, %rd7;
	ld.global.f32 	%f19, [%rd14];
	sub.f32 	%f20, %f3, %f19;
	fma.rn.f32 	%f21, %f15, %f18, %f20;
	st.global.f32 	[%rd14], %f21;
$L__BB0_2:
	ret;

}


// ===== COMPILED SASS (sm_100) =====

	.target	sm_100

	.elftype	@"ET_EXEC"


//--------------------- .note.nv.tkinfo           --------------------------
	.section	.note.nv.tkinfo,"",@"SHT_NOTE"
	.sectionflags	@"SHF_NOTE_NV_TKINFO"
	.tkinfo
        /*0018*/ 	.word	0x00000002
        /*0030*/ 	.string	""
        /*0030*/ 	.string	"ptxas"
        /*0030*/ 	.string	"Cuda compilation tools, release 13.0, V13.0.88"
        /*0030*/ 	.string	"Build cuda_13.0.r13.0/compiler.36424714_0"
        /*0030*/ 	.string	"-arch sm_100 -m 64 "



//--------------------- .note.nv.cuinfo           --------------------------
	.section	.note.nv.cuinfo,"",@"SHT_NOTE"
	.sectionflags	@"SHF_NOTE_NV_CUINFO"
        /*0018*/ 	.short	0x0002
        /*001a*/ 	.short	0x0064
        /*001c*/ 	.short	0x0082
	.zero		2


//--------------------- .nv.info                  --------------------------
	.section	.nv.info,"",@"SHT_CUDA_INFO"
	.align	4


	//----- nvinfo : EIATTR_REGCOUNT
	.align		4
        /*0000*/ 	.byte	0x04, 0x2f
        /*0002*/ 	.short	(.L_6 - .L_5)
	.align		4
.L_5:
        /*0004*/ 	.word	index@(_Z10wavekernelPfS_S_)
        /*0008*/ 	.word	0x00000013


	//----- nvinfo : EIATTR_FRAME_SIZE
	.align		4
.L_6:
        /*000c*/ 	.byte	0x04, 0x11
        /*000e*/ 	.short	(.L_8 - .L_7)
	.align		4
.L_7:
        /*0010*/ 	.word	index@($__internal_0_$__cuda_sm3x_div_rn_noftz_f32_slowpath)
        /*0014*/ 	.word	0x00000000


	//----- nvinfo : EIATTR_FRAME_SIZE
	.align		4
.L_8:
        /*0018*/ 	.byte	0x04, 0x11
        /*001a*/ 	.short	(.L_10 - .L_9)
	.align		4
.L_9:
        /*001c*/ 	.word	index@(_Z10wavekernelPfS_S_)
        /*0020*/ 	.word	0x00000000


	//----- nvinfo : EIATTR_MIN_STACK_SIZE
	.align		4
.L_10:
        /*0024*/ 	.byte	0x04, 0x12
        /*0026*/ 	.short	(.L_12 - .L_11)
	.align		4
.L_11:
        /*0028*/ 	.word	index@(_Z10wavekernelPfS_S_)
        /*002c*/ 	.word	0x00000000
.L_12:


//--------------------- .nv.compat                --------------------------
	.section	.nv.compat,"",@"SHT_CUDA_COMPAT_INFO"
	.align	4
        /*0000*/ 	.byte	0x02, 0x09, 0x00, 0x00, 0x02, 0x02, 0x01, 0x00, 0x02, 0x05, 0x05, 0x00, 0x03, 0x07, 0x01, 0x01
        /*0010*/ 	.byte	0x02, 0x03, 0x00, 0x00, 0x02, 0x06, 0x01, 0x00, 0x04, 0x0b, 0x08, 0x00, 0x01, 0x00, 0x00, 0x00
        /*0020*/ 	.byte	0x00, 0x00, 0x00, 0x00


//--------------------- .nv.info._Z10wavekernelPfS_S_ --------------------------
	.section	.nv.info._Z10wavekernelPfS_S_,"",@"SHT_CUDA_INFO"
	.sectionflags	@""
	.align	4


	//----- nvinfo : EIATTR_CUDA_API_VERSION
	.align		4
        /*0000*/ 	.byte	0x04, 0x37
        /*0002*/ 	.short	(.L_14 - .L_13)
.L_13:
        /*0004*/ 	.word	0x00000082


	//----- nvinfo : EIATTR_KPARAM_INFO
	.align		4
.L_14:
        /*0008*/ 	.byte	0x04, 0x17
        /*000a*/ 	.short	(.L_16 - .L_15)
.L_15:
        /*000c*/ 	.word	0x00000000
        /*0010*/ 	.short	0x0002
        /*0012*/ 	.short	0x0010
        /*0014*/ 	.byte	0x00, 0xf5, 0x21, 0x00


	//----- nvinfo : EIATTR_KPARAM_INFO
	.align		4
.L_16:
        /*0018*/ 	.byte	0x04, 0x17
        /*001a*/ 	.short	(.L_18 - .L_17)
.L_17:
        /*001c*/ 	.word	0x00000000
        /*0020*/ 	.short	0x0001
        /*0022*/ 	.short	0x0008
        /*0024*/ 	.byte	0x00, 0xf5, 0x21, 0x00


	//----- nvinfo : EIATTR_KPARAM_INFO
	.align		4
.L_18:
        /*0028*/ 	.byte	0x04, 0x17
        /*002a*/ 	.short	(.L_20 - .L_19)
.L_19:
        /*002c*/ 	.word	0x00000000
        /*0030*/ 	.short	0x0000
        /*0032*/ 	.short	0x0000
        /*0034*/ 	.byte	0x00, 0xf5, 0x21, 0x00


	//----- nvinfo : EIATTR_SPARSE_MMA_MASK
	.align		4
.L_20:
        /*0038*/ 	.byte	0x03, 0x50
        /*003a*/ 	.short	0x0000


	//----- nvinfo : EIATTR_MAXREG_COUNT
	.align		4
        /*003c*/ 	.byte	0x03, 0x1b
        /*003e*/ 	.short	0x00ff


	//----- nvinfo : EIATTR_MERCURY_ISA_VERSION
	.align		4
        /*0040*/ 	.byte	0x03, 0x5f
        /*0042*/ 	.short	0x0101


	//----- nvinfo : EIATTR_VRC_CTA_INIT_COUNT
	.align		4
        /*0044*/ 	.byte	0x02, 0x4a
	.zero		1
	.zero		1


	//----- nvinfo : EIATTR_EXIT_INSTR_OFFSETS
	.align		4
        /*0048*/ 	.byte	0x04, 0x1c
        /*004a*/ 	.short	(.L_22 - .L_21)


	//   ....[0]....
.L_21:
        /*004c*/ 	.word	0x00000110


	//   ....[1]....
        /*0050*/ 	.word	0x00000540


	//----- nvinfo : EIATTR_CRS_STACK_SIZE
	.align		4
.L_22:
        /*0054*/ 	.byte	0x04, 0x1e
        /*0056*/ 	.short	(.L_24 - .L_23)
.L_23:
        /*0058*/ 	.word	0x00000000


	//----- nvinfo : EIATTR_CBANK_PARAM_SIZE
	.align		4
.L_24:
        /*005c*/ 	.byte	0x03, 0x19
        /*005e*/ 	.short	0x0018


	//----- nvinfo : EIATTR_PARAM_CBANK
	.align		4
        /*0060*/ 	.byte	0x04, 0x0a
        /*0062*/ 	.short	(.L_26 - .L_25)
	.align		4
.L_25:
        /*0064*/ 	.word	index@(.nv.constant0._Z10wavekernelPfS_S_)
        /*0068*/ 	.short	0x0380
        /*006a*/ 	.short	0x0018


	//----- nvinfo : EIATTR_SW_WAR
	.align		4
.L_26:
        /*006c*/ 	.byte	0x04, 0x36
        /*006e*/ 	.short	(.L_28 - .L_27)
.L_27:
        /*0070*/ 	.word	0x00000008
.L_28:


//--------------------- .nv.callgraph             --------------------------
	.section	.nv.callgraph,"",@"SHT_CUDA_CALLGRAPH"
	.align	4
	.sectionentsize	8
	.align		4
        /*0000*/ 	.word	0x00000000
	.align		4
        /*0004*/ 	.word	0xffffffff
	.align		4
        /*0008*/ 	.word	0x00000000
	.align		4
        /*000c*/ 	.word	0xfffffffe
	.align		4
        /*0010*/ 	.word	0x00000000
	.align		4
        /*0014*/ 	.word	0xfffffffd
	.align		4
        /*0018*/ 	.word	0x00000000
	.align		4
        /*001c*/ 	.word	0xfffffffc


//--------------------- .nv.constant3             --------------------------
	.section	.nv.constant3,"a",@progbits
	.align	4
.nv.constant3:
	.type		dxSquaredGPU,@object
	.size		dxSquaredGPU,(dySquaredGPU - dxSquaredGPU)
dxSquaredGPU:
	.zero		4
	.type		dySquaredGPU,@object
	.size		dySquaredGPU,(dtSquaredGPU - dySquaredGPU)
dySquaredGPU:
	.zero		4
	.type		dtSquaredGPU,@object
	.size		dtSquaredGPU,(rowsGPU - dtSquaredGPU)
dtSquaredGPU:
	.zero		4
	.type		rowsGPU,@object
	.size		rowsGPU,(colsGPU - rowsGPU)
rowsGPU:
	.zero		4
	.type		colsGPU,@object
	.size		colsGPU,(.L_4 - colsGPU)
colsGPU:
	.zero		4
.L_4:


//--------------------- .text._Z10wavekernelPfS_S_ --------------------------
	.section	.text._Z10wavekernelPfS_S_,"ax",@progbits
	.align	128
        .global         _Z10wavekernelPfS_S_
        .type           _Z10wavekernelPfS_S_,@function
        .size           _Z10wavekernelPfS_S_,(.L_x_16 - _Z10wavekernelPfS_S_)
        .other          _Z10wavekernelPfS_S_,@"STO_CUDA_ENTRY STV_DEFAULT"
_Z10wavekernelPfS_S_:
.text._Z10wavekernelPfS_S_:
[----:B------:R-:W-:Y:S01]  /*0000*/  LDC R1, c[0x0][0x37c] ;  /* 0x0000df00ff017b82 */ /* 0x000fe20000000800 */
[----:B------:R-:W0:Y:S07]  /*0010*/  S2R R5, SR_TID.Y ;  /* 0x0000000000057919 */ /* 0x000e2e0000002200 */
[----:B------:R-:W1:Y:S01]  /*0020*/  LDC R0, c[0x0][0x360] ;  /* 0x0000d800ff007b82 */ /* 0x000e620000000800 */
[----:B------:R-:W2:Y:S01]  /*0030*/  LDCU UR4, c[0x3][0xc] ;  /* 0x00c00180ff0477ac */ /* 0x000ea20008000800 */
[----:B------:R-:W1:Y:S01]  /*0040*/  S2R R3, SR_TID.X ;  /* 0x0000000000037919 */ /* 0x000e620000002100 */
[----:B------:R-:W3:Y:S05]  /*0050*/  LDCU UR7, c[0x3][0x10] ;  /* 0x00c00200ff0777ac */ /* 0x000eea0008000800 */
[----:B------:R-:W0:Y:S08]  /*0060*/  S2UR UR6, SR_CTAID.Y ;  /* 0x00000000000679c3 */ /* 0x000e300000002600 */
[----:B------:R-:W0:Y:S01]  /*0070*/  LDC R2, c[0x0][0x364] ;  /* 0x0000d900ff027b82 */ /* 0x000e220000000800 */
[----:B--2---:R-:W-:-:S07]  /*0080*/  UIADD3 UR4, UPT, UPT, UR4, -0x1, URZ ;  /* 0xffffffff04047890 */ /* 0x004fce000fffe0ff */
[----:B------:R-:W1:Y:S01]  /*0090*/  S2UR UR5, SR_CTAID.X ;  /* 0x00000000000579c3 */ /* 0x000e620000002500 */
[----:B0-----:R-:W-:Y:S02]  /*00a0*/  IMAD R2, R2, UR6, R5 ;  /* 0x0000000602027c24 */ /* 0x001fe4000f8e0205 */
[----:B-1----:R-:W-:Y:S01]  /*00b0*/  IMAD R0, R0, UR5, R3 ;  /* 0x0000000500007c24 */ /* 0x002fe2000f8e0203 */
[----:B---3--:R-:W-:Y:S01]  /*00c0*/  UIADD3 UR5, UPT, UPT, UR7, -0x1, URZ ;  /* 0xffffffff07057890 */ /* 0x008fe2000fffe0ff */
[----:B------:R-:W-:Y:S02]  /*00d0*/  VIADD R3, R2, 0x1 ;  /* 0x0000000102037836 */ /* 0x000fe40000000000 */
[----:B------:R-:W-:-:S03]  /*00e0*/  VIADD R0, R0, 0x1 ;  /* 0x0000000100007836 */ /* 0x000fc60000000000 */
[----:B------:R-:W-:-:S04]  /*00f0*/  ISETP.GE.AND P0, PT, R3, UR4, PT ;  /* 0x0000000403007c0c */ /* 0x000fc8000bf06270 */
[----:B------:R-:W-:-:S13]  /*0100*/  ISETP.GE.OR P0, PT, R0, UR5, P0 ;  /* 0x0000000500007c0c */ /* 0x000fda0008706670 */
[----:B------:R-:W-:Y:S05]  /*0110*/  @P0 EXIT ;  /* 0x000000000000094d */ /* 0x000fea0003800000 */
[----:B------:R-:W0:Y:S01]  /*0120*/  LDC.64 R4, c[0x0][0x380] ;  /* 0x0000e000ff047b82 */ /* 0x000e220000000a00 */
[----:B------:R-:W1:Y:S01]  /*0130*/  LDCU.64 UR4, c[0x0][0x358] ;  /* 0x00006b00ff0477ac */ /* 0x000e620008000a00 */
[----:B------:R-:W-:-:S06]  /*0140*/  IMAD R2, R3, UR7, R0 ;  /* 0x0000000703027c24 */ /* 0x000fcc000f8e0200 */
[----:B------:R-:W2:Y:S01]  /*0150*/  LDC R13, c[0x3][RZ] ;  /* 0x00c00000ff0d7b82 */ /* 0x000ea20000000800 */
[----:B0-----:R-:W-:-:S05]  /*0160*/  IMAD.WIDE R4, R2, 0x4, R4 ;  /* 0x0000000402047825 */ /* 0x001fca00078e0204 */
[----:B-1----:R-:W3:Y:S04]  /*0170*/  LDG.E R7, desc[UR4][R4.64] ;  /* 0x0000000404077981 */ /* 0x002ee8000c1e1900 */
[----:B------:R-:W4:Y:S04]  /*0180*/  LDG.E R3, desc[UR4][R4.64+0x4] ;  /* 0x0000040404037981 */ /* 0x000f28000c1e1900 */
[----:B------:R-:W5:Y:S01]  /*0190*/  LDG.E R11, desc[UR4][R4.64+-0x4] ;  /* 0xfffffc04040b7981 */ /* 0x000f62000c1e1900 */
[----:B--2---:R-:W0:Y:S01]  /*01a0*/  MUFU.RCP R10, R13 ;  /* 0x0000000d000a7308 */ /* 0x004e220000001000 */
[----:B------:R-:W-:Y:S07]  /*01b0*/  BSSY.RECONVERGENT B0, `(.L_x_0) ;  /* 0x0000013000007945 */ /* 0x000fee0003800200 */
[----:B---3--:R-:W1:Y:S02]  /*01c0*/  F2F.F64.F32 R6, R7 ;  /* 0x0000000700067310 */ /* 0x008e640000201800 */
[----:B-1----:R-:W-:-:S06]  /*01d0*/  DADD R8, R6, R6 ;  /* 0x0000000006087229 */ /* 0x002fcc0000000006 */
[----:B------:R-:W1:Y:S02]  /*01e0*/  F2I.F64.TRUNC R6, R8 ;  /* 0x0000000800067311 */ /* 0x000e64000030d100 */
[----:B-1----:R-:W-:-:S05]  /*01f0*/  I2FP.F32.S32 R6, R6 ;  /* 0x0000000600067245 */ /* 0x002fca0000201400 */
[----:B----4-:R-:W-:Y:S01]  /*0200*/  FADD R0, R3, -R6 ;  /* 0x8000000603007221 */ /* 0x010fe20000000000 */
[----:B0-----:R-:W-:-:S03]  /*0210*/  FFMA R3, R10, -R13, 1 ;  /* 0x3f8000000a037423 */ /* 0x001fc6000000080d */
[----:B-----5:R-:W-:Y:S01]  /*0220*/  FADD R0, R0, R11 ;  /* 0x0000000b00007221 */ /* 0x020fe20000000000 */
[----:B------:R-:W-:-:S03]  /*0230*/  FFMA R3, R10, R3, R10 ;  /* 0x000000030a037223 */ /* 0x000fc6000000000a */
[----:B------:R-:W0:Y:S01]  /*0240*/  FCHK P0, R0, R13 ;  /* 0x0000000d00007302 */ /* 0x000e220000000000 */
[----:B------:R-:W-:-:S04]  /*0250*/  FFMA R7, R0, R3, RZ ;  /* 0x0000000300077223 */ /* 0x000fc800000000ff */
[----:B------:R-:W-:-:S04]  /*0260*/  FFMA R10, R7, -R13, R0 ;  /* 0x8000000d070a7223 */ /* 0x000fc80000000000 */
[----:B------:R-:W-:Y:S01]  /*0270*/  FFMA R7, R3, R10, R7 ;  /* 0x0000000a03077223 */ /* 0x000fe20000000007 */
[----:B0-----:R-:W-:Y:S06]  /*0280*/  @!P0 BRA `(.L_x_1) ;  /* 0x0000000000148947 */ /* 0x001fec0003800000 */
[----:B------:R-:W0:Y:S01]  /*0290*/  LDCU UR6, c[0x3][URZ] ;  /* 0x00c00000ff0677ac */ /* 0x000e220008000800 */
[----:B------:R-:W-:Y:S01]  /*02a0*/  MOV R8, 0x2d0 ;  /* 0x000002d000087802 */ /* 0x000fe20000000f00 */
[----:B0-----:R-:W-:-:S07]  /*02b0*/  IMAD.U32 R3, RZ, RZ, UR6 ;  /* 0x00000006ff037e24 */ /* 0x001fce000f8e00ff */
[----:B------:R-:W-:Y:S05]  /*02c0*/  CALL.REL.NOINC `($__internal_0_$__cuda_sm3x_div_rn_noftz_f32_slowpath) ;  /* 0x0000000000a07944 */ /* 0x000fea0003c00000 */
[----:B------:R-:W-:-:S07]  /*02d0*/  MOV R7, R0 ;  /* 0x0000000000077202 */ /* 0x000fce0000000f00 */
.L_x_1:
[----:B------:R-:W-:Y:S05]  /*02e0*/  BSYNC.RECONVERGENT B0 ;  /* 0x0000000000007941 */ /* 0x000fea0003800200 */
.L_x_0:
[----:B------:R-:W0:Y:S08]  /*02f0*/  LDC R11, c[0x3][0x10] ;  /* 0x00c00400ff0b7b82 */ /* 0x000e300000000800 */
[----:B------:R-:W1:Y:S08]  /*0300*/  LDC.64 R8, c[0x0][0x380] ;  /* 0x0000e000ff087b82 */ /* 0x000e700000000a00 */
[----:B------:R-:W2:Y:S01]  /*0310*/  LDC R13, c[0x3][0x4] ;  /* 0x00c00100ff0d7b82 */ /* 0x000ea20000000800 */
[----:B0-----:R-:W-:-:S02]  /*0320*/  IMAD.IADD R3, R2, 0x1, -R11 ;  /* 0x0000000102037824 */ /* 0x001fc400078e0a0b */
[----:B------:R-:W-:-:S04]  /*0330*/  IMAD.WIDE R4, R11, 0x4, R4 ;  /* 0x000000040b047825 */ /* 0x000fc800078e0204 */
[----:B-1----:R-:W-:Y:S02]  /*0340*/  IMAD.WIDE R8, R3, 0x4, R8 ;  /* 0x0000000403087825 */ /* 0x002fe400078e0208 */
[----:B------:R-:W3:Y:S04]  /*0350*/  LDG.E R5, desc[UR4][R4.64] ;  /* 0x0000000404057981 */ /* 0x000ee8000c1e1900 */
[----:B------:R-:W4:Y:S01]  /*0360*/  LDG.E R9, desc[UR4][R8.64] ;  /* 0x0000000408097981 */ /* 0x000f22000c1e1900 */
[----:B------:R-:W-:Y:S01]  /*0370*/  BSSY.RECONVERGENT B0, `(.L_x_2) ;  /* 0x0000010000007945 */ /* 0x000fe20003800200 */
[----:B--2---:R-:W0:Y:S02]  /*0380*/  MUFU.RCP R3, R13 ;  /* 0x0000000d00037308 */ /* 0x004e240000001000 */
[----:B0-----:R-:W-:-:S04]  /*0390*/  FFMA R10, R3, -R13, 1 ;  /* 0x3f800000030a7423 */ /* 0x001fc8000000080d */
[----:B------:R-:W-:Y:S01]  /*03a0*/  FFMA R3, R3, R10, R3 ;  /* 0x0000000a03037223 */ /* 0x000fe20000000003 */
[----:B---3--:R-:W-:-:S04]  /*03b0*/  FADD R0, -R6, R5 ;  /* 0x0000000506007221 */ /* 0x008fc80000000100 */
[----:B----4-:R-:W-:-:S04]  /*03c0*/  FADD R0, R0, R9 ;  /* 0x0000000900007221 */ /* 0x010fc80000000000 */
        /* <DEDUP_REMOVED lines=10> */
.L_x_3:
[----:B------:R-:W-:Y:S05]  /*0470*/  BSYNC.RECONVERGENT B0 ;  /* 0x0000000000007941 */ /* 0x000fea0003800200 */
.L_x_2:
[----:B------:R-:W0:Y:S01]  /*0480*/  LDC.64 R4, c[0x0][0x390] ;  /* 0x0000e400ff047b82 */ /* 0x000e220000000a00 */
[----:B------:R-:W1:Y:S07]  /*0490*/  LDCU UR6, c[0x3][0x8] ;  /* 0x00c00100ff0677ac */ /* 0x000e6e0008000800 */
[----:B------:R-:W2:Y:S01]  /*04a0*/  LDC.64 R8, c[0x0][0x388] ;  /* 0x0000e200ff087b82 */ /* 0x000ea20000000a00 */
[----:B0-----:R-:W-:-:S04]  /*04b0*/  IMAD.WIDE R4, R2, 0x4, R4 ;  /* 0x0000000402047825 */ /* 0x001fc800078e0204 */
[----:B--2---:R-:W-:Y:S02]  /*04c0*/  IMAD.WIDE R2, R2, 0x4, R8 ;  /* 0x0000000402027825 */ /* 0x004fe400078e0208 */
[----:B------:R-:W2:Y:S04]  /*04d0*/  LDG.E R9, desc[UR4][R4.64] ;  /* 0x0000000404097981 */ /* 0x000ea8000c1e1900 */
[----:B------:R-:W1:Y:S01]  /*04e0*/  LDG.E R2, desc[UR4][R2.64] ;  /* 0x0000000402027981 */ /* 0x000e62000c1e1900 */
[----:B------:R-:W-:Y:S01]  /*04f0*/  FADD R7, R10, R7 ;  /* 0x000000070a077221 */ /* 0x000fe20000000000 */
[----:B--2---:R-:W-:Y:S01]  /*0500*/  FADD R6, R6, -R9 ;  /* 0x8000000906067221 */ /* 0x004fe20000000000 */
[----:B-1----:R-:W-:-:S04]  /*0510*/  FMUL R0, R2, UR6 ;  /* 0x0000000602007c20 */ /* 0x002fc80008400000 */
[----:B------:R-:W-:-:S05]  /*0520*/  FFMA R7, R7, R0, R6 ;  /* 0x0000000007077223 */ /* 0x000fca0000000006 */
[----:B------:R-:W-:Y:S01]  /*0530*/  STG.E desc[UR4][R4.64], R7 ;  /* 0x0000000704007986 */ /* 0x000fe2000c101904 */
[----:B------:R-:W-:Y:S05]  /*0540*/  EXIT ;  /* 0x000000000000794d */ /* 0x000fea0003800000 */
        .weak           $__internal_0_$__cuda_sm3x_div_rn_noftz_f32_slowpath
        .type           $__internal_0_$__cuda_sm3x_div_rn_noftz_f32_slowpath,@function
        .size           $__internal_0_$__cuda_sm3x_div_rn_noftz_f32_slowpath,(.L_x_16 - $__internal_0_$__cuda_sm3x_div_rn_noftz_f32_slowpath)
$__internal_0_$__cuda_sm3x_div_rn_noftz_f32_slowpath:
[----:B------:R-:W-:Y:S01]  /*0550*/  SHF.R.U32.HI R10, RZ, 0x17, R3 ;  /* 0x00000017ff0a7819 */ /* 0x000fe20000011603 */
[----:B------:R-:W-:Y:S01]  /*0560*/  BSSY.RECONVERGENT B1, `(.L_x_4) ;  /* 0x0000062000017945 */ /* 0x000fe20003800200 */
[----:B------:R-:W-:Y:S02]  /*0570*/  SHF.R.U32.HI R9, RZ, 0x17, R0 ;  /* 0x00000017ff097819 */ /* 0x000fe40000011600 */
[----:B------:R-:W-:Y:S02]  /*0580*/  LOP3.LUT R14, R10, 0xff, RZ, 0xc0, !PT ;  /* 0x000000ff0a0e7812 */ /* 0x000fe400078ec0ff */
[----:B------:R-:W-:-:S03]  /*0590*/  LOP3.LUT R12, R9, 0xff, RZ, 0xc0, !PT ;  /* 0x000000ff090c7812 */ /* 0x000fc600078ec0ff */
[----:B------:R-:W-:Y:S02]  /*05a0*/  VIADD R11, R14, 0xffffffff ;  /* 0xffffffff0e0b7836 */ /* 0x000fe40000000000 */
[----:B------:R-:W-:-:S03]  /*05b0*/  VIADD R10, R12, 0xffffffff ;  /* 0xffffffff0c0a7836 */ /* 0x000fc60000000000 */
[----:B------:R-:W-:-:S04]  /*05c0*/  ISETP.GT.U32.AND P0, PT, R11, 0xfd, PT ;  /* 0x000000fd0b00780c */ /* 0x000fc80003f04070 */
[----:B------:R-:W-:-:S13]  /*05d0*/  ISETP.GT.U32.OR P0, PT, R10, 0xfd, P0 ;  /* 0x000000fd0a00780c */ /* 0x000fda0000704470 */
[----:B------:R-:W-:Y:S01]  /*05e0*/  @!P0 MOV R9, RZ ;  /* 0x000000ff00098202 */ /* 0x000fe20000000f00 */
[----:B------:R-:W-:Y:S06]  /*05f0*/  @!P0 BRA `(.L_x_5) ;  /* 0x00000000005c8947 */ /* 0x000fec0003800000 */
[----:B------:R-:W-:Y:S02]  /*0600*/  FSETP.GTU.FTZ.AND P0, PT, |R0|, +INF , PT ;  /* 0x7f8000000000780b */ /* 0x000fe40003f1c200 */
[----:B------:R-:W-:-:S04]  /*0610*/  FSETP.GTU.FTZ.AND P1, PT, |R3|, +INF , PT ;  /* 0x7f8000000300780b */ /* 0x000fc80003f3c200 */
[----:B------:R-:W-:-:S13]  /*0620*/  PLOP3.LUT P0, PT, P0, P1, PT, 0xf8, 0x8f ;  /* 0x00000000008f781c */ /* 0x000fda0000703f70 */
[----:B------:R-:W-:Y:S05]  /*0630*/  @P0 BRA `(.L_x_6) ;  /* 0x00000004004c0947 */ /* 0x000fea0003800000 */
[----:B------:R-:W-:-:S13]  /*0640*/  LOP3.LUT P0, RZ, R3, 0x7fffffff, R0, 0xc8, !PT ;  /* 0x7fffffff03ff7812 */ /* 0x000fda000780c800 */
[----:B------:R-:W-:Y:S05]  /*0650*/  @!P0 BRA `(.L_x_7) ;  /* 0x00000004003c8947 */ /* 0x000fea0003800000 */
[C---:B------:R-:W-:Y:S02]  /*0660*/  FSETP.NEU.FTZ.AND P2, PT, |R0|.reuse, +INF , PT ;  /* 0x7f8000000000780b */ /* 0x040fe40003f5d200 */
[----:B------:R-:W-:Y:S02]  /*0670*/  FSETP.NEU.FTZ.AND P1, PT, |R3|, +INF , PT ;  /* 0x7f8000000300780b */ /* 0x000fe40003f3d200 */
[----:B------:R-:W-:-:S11]  /*0680*/  FSETP.NEU.FTZ.AND P0, PT, |R0|, +INF , PT ;  /* 0x7f8000000000780b */ /* 0x000fd60003f1d200 */
[----:B------:R-:W-:Y:S05]  /*0690*/  @!P1 BRA !P2, `(.L_x_7) ;  /* 0x00000004002c9947 */ /* 0x000fea0005000000 */
[----:B------:R-:W-:-:S04]  /*06a0*/  LOP3.LUT P2, RZ, R0, 0x7fffffff, RZ, 0xc0, !PT ;  /* 0x7fffffff00ff7812 */ /* 0x000fc8000784c0ff */
[----:B------:R-:W-:-:S13]  /*06b0*/  PLOP3.LUT P1, PT, P1, P2, PT, 0x2f, 0xf2 ;  /* 0x0000000000f2781c */ /* 0x000fda0000f24577 */
[----:B------:R-:W-:Y:S05]  /*06c0*/  @P1 BRA `(.L_x_8) ;  /* 0x0000000400181947 */ /* 0x000fea0003800000 */
[----:B------:R-:W-:-:S04]  /*06d0*/  LOP3.LUT P1, RZ, R3, 0x7fffffff, RZ, 0xc0, !PT ;  /* 0x7fffffff03ff7812 */ /* 0x000fc8000782c0ff */
[----:B------:R-:W-:-:S13]  /*06e0*/  PLOP3.LUT P0, PT, P0, P1, PT, 0x2f, 0xf2 ;  /* 0x0000000000f2781c */ /* 0x000fda0000702577 */
[----:B------:R-:W-:Y:S05]  /*06f0*/  @P0 BRA `(.L_x_9) ;  /* 0x0000000400000947 */ /* 0x000fea0003800000 */
[----:B------:R-:W-:Y:S02]  /*0700*/  ISETP.GE.AND P0, PT, R10, RZ, PT ;  /* 0x000000ff0a00720c */ /* 0x000fe40003f06270 */
[----:B------:R-:W-:-:S11]  /*0710*/  ISETP.GE.AND P1, PT, R11, RZ, PT ;  /* 0x000000ff0b00720c */ /* 0x000fd60003f26270 */
[----:B------:R-:W-:Y:S02]  /*0720*/  @P0 IMAD.MOV.U32 R9, RZ, RZ, RZ ;  /* 0x000000ffff090224 */ /* 0x000fe400078e00ff */
[----:B------:R-:W-:Y:S01]  /*0730*/  @!P0 FFMA R0, R0, 1.84467440737095516160e+19, RZ ;  /* 0x5f80000000008823 */ /* 0x000fe200000000ff */
[----:B------:R-:W-:Y:S02]  /*0740*/  @!P0 IMAD.MOV.U32 R9, RZ, RZ, -0x40 ;  /* 0xffffffc0ff098424 */ /* 0x000fe400078e00ff */
[----:B------:R-:W-:-:S03]  /*0750*/  @!P1 FFMA R3, R3, 1.84467440737095516160e+19, RZ ;  /* 0x5f80000003039823 */ /* 0x000fc600000000ff */
[----:B------:R-:W-:-:S07]  /*0760*/  @!P1 IADD3 R9, PT, PT, R9, 0x40, RZ ;  /* 0x0000004009099810 */ /* 0x000fce0007ffe0ff */
.L_x_5:
[----:B------:R-:W-:Y:S01]  /*0770*/  LEA R10, R14, 0xc0800000, 0x17 ;  /* 0xc08000000e0a7811 */ /* 0x000fe200078eb8ff */
[----:B------:R-:W-:Y:S04]  /*0780*/  BSSY.RECONVERGENT B2, `(.L_x_10) ;  /* 0x0000036000027945 */ /* 0x000fe80003800200 */
[----:B------:R-:W-:Y:S02]  /*0790*/  IMAD.IADD R10, R3, 0x1, -R10 ;  /* 0x00000001030a7824 */ /* 0x000fe400078e0a0a */
[----:B------:R-:W-:Y:S02]  /*07a0*/  VIADD R3, R12, 0xffffff81 ;  /* 0xffffff810c037836 */ /* 0x000fe40000000000 */
[----:B------:R0:W1:Y:S01]  /*07b0*/  MUFU.RCP R11, R10 ;  /* 0x0000000a000b7308 */ /* 0x0000620000001000 */
[----:B------:R-:W-:Y:S01]  /*07c0*/  FADD.FTZ R13, -R10, -RZ ;  /* 0x800000ff0a0d7221 */ /* 0x000fe20000010100 */
[C---:B------:R-:W-:Y:S01]  /*07d0*/  IMAD R0, R3.reuse, -0x800000, R0 ;  /* 0xff80000003007824 */ /* 0x040fe200078e0200 */
[----:B0-----:R-:W-:-:S04]  /*07e0*/  IADD3 R10, PT, PT, R3, 0x7f, -R14 ;  /* 0x0000007f030a7810 */ /* 0x001fc80007ffe80e */
[----:B------:R-:W-:Y:S01]  /*07f0*/  IADD3 R10, PT, PT, R10, R9, RZ ;  /* 0x000000090a0a7210 */ /* 0x000fe20007ffe0ff */
[----:B-1----:R-:W-:-:S04]  /*0800*/  FFMA R12, R11, R13, 1 ;  /* 0x3f8000000b0c7423 */ /* 0x002fc8000000000d */
[----:B------:R-:W-:-:S04]  /*0810*/  FFMA R16, R11, R12, R11 ;  /* 0x0000000c0b107223 */ /* 0x000fc8000000000b */
[----:B------:R-:W-:-:S04]  /*0820*/  FFMA R11, R0, R16, RZ ;  /* 0x00000010000b7223 */ /* 0x000fc800000000ff */
[----:B------:R-:W-:-:S04]  /*0830*/  FFMA R12, R13, R11, R0 ;  /* 0x0000000b0d0c7223 */ /* 0x000fc80000000000 */
[----:B------:R-:W-:-:S04]  /*0840*/  FFMA R11, R16, R12, R11 ;  /* 0x0000000c100b7223 */ /* 0x000fc8000000000b */
[----:B------:R-:W-:-:S04]  /*0850*/  FFMA R12, R13, R11, R0 ;  /* 0x0000000b0d0c7223 */ /* 0x000fc80000000000 */
[----:B------:R-:W-:-:S05]  /*0860*/  FFMA R0, R16, R12, R11 ;  /* 0x0000000c10007223 */ /* 0x000fca000000000b */
[----:B------:R-:W-:-:S04]  /*0870*/  SHF.R.U32.HI R3, RZ, 0x17, R0 ;  /* 0x00000017ff037819 */ /* 0x000fc80000011600 */
[----:B------:R-:W-:-:S05]  /*0880*/  LOP3.LUT R3, R3, 0xff, RZ, 0xc0, !PT ;  /* 0x000000ff03037812 */ /* 0x000fca00078ec0ff */
[----:B------:R-:W-:-:S04]  /*0890*/  IMAD.IADD R13, R3, 0x1, R10 ;  /* 0x00000001030d7824 */ /* 0x000fc800078e020a */
[----:B------:R-:W-:-:S05]  /*08a0*/  VIADD R3, R13, 0xffffffff ;  /* 0xffffffff0d037836 */ /* 0x000fca0000000000 */
[----:B------:R-:W-:-:S13]  /*08b0*/  ISETP.GE.U32.AND P0, PT, R3, 0xfe, PT ;  /* 0x000000fe0300780c */ /* 0x000fda0003f06070 */
[----:B------:R-:W-:Y:S05]  /*08c0*/  @!P0 BRA `(.L_x_11) ;  /* 0x0000000000808947 */ /* 0x000fea0003800000 */
[----:B------:R-:W-:-:S13]  /*08d0*/  ISETP.GT.AND P0, PT, R13, 0xfe, PT ;  /* 0x000000fe0d00780c */ /* 0x000fda0003f04270 */
[----:B------:R-:W-:Y:S05]  /*08e0*/  @P0 BRA `(.L_x_12) ;  /* 0x00000000006c0947 */ /* 0x000fea0003800000 */
[----:B------:R-:W-:-:S13]  /*08f0*/  ISETP.GE.AND P0, PT, R13, 0x1, PT ;  /* 0x000000010d00780c */ /* 0x000fda0003f06270 */
[----:B------:R-:W-:Y:S05]  /*0900*/  @P0 BRA `(.L_x_13) ;  /* 0x0000000000740947 */ /* 0x000fea0003800000 */
[----:B------:R-:W-:Y:S02]  /*0910*/  ISETP.GE.AND P0, PT, R13, -0x18, PT ;  /* 0xffffffe80d00780c */ /* 0x000fe40003f06270 */
[----:B------:R-:W-:-:S11]  /*0920*/  LOP3.LUT R0, R0, 0x80000000, RZ, 0xc0, !PT ;  /* 0x8000000000007812 */ /* 0x000fd600078ec0ff */
[----:B------:R-:W-:Y:S05]  /*0930*/  @!P0 BRA `(.L_x_13) ;  /* 0x0000000000688947 */ /* 0x000fea0003800000 */
[CCC-:B------:R-:W-:Y:S01]  /*0940*/  FFMA.RZ R3, R16.reuse, R12.reuse, R11.reuse ;  /* 0x0000000c10037223 */ /* 0x1c0fe2000000c00b */
[CCC-:B------:R-:W-:Y:S01]  /*0950*/  FFMA.RM R10, R16.reuse, R12.reuse, R11.reuse ;  /* 0x0000000c100a7223 */ /* 0x1c0fe2000000400b */
[C---:B------:R-:W-:Y:S02]  /*0960*/  ISETP.NE.AND P2, PT, R13.reuse, RZ, PT ;  /* 0x000000ff0d00720c */ /* 0x040fe40003f45270 */
[----:B------:R-:W-:Y:S02]  /*0970*/  ISETP.NE.AND P1, PT, R13, RZ, PT ;  /* 0x000000ff0d00720c */ /* 0x000fe40003f25270 */
[----:B------:R-:W-:Y:S01]  /*0980*/  LOP3.LUT R9, R3, 0x7fffff, RZ, 0xc0, !PT ;  /* 0x007fffff03097812 */ /* 0x000fe200078ec0ff */
[----:B------:R-:W-:Y:S01]  /*0990*/  FFMA.RP R3, R16, R12, R11 ;  /* 0x0000000c10037223 */ /* 0x000fe2000000800b */
[----:B------:R-:W-:Y:S01]  /*09a0*/  IADD3 R12, PT, PT, R13, 0x20, RZ ;  /* 0x000000200d0c7810 */ /* 0x000fe20007ffe0ff */
[----:B------:R-:W-:Y:S01]  /*09b0*/  IMAD.MOV R11, RZ, RZ, -R13 ;  /* 0x000000ffff0b7224 */ /* 0x000fe200078e0a0d */
[----:B------:R-:W-:-:S02]  /*09c0*/  LOP3.LUT R9, R9, 0x800000, RZ, 0xfc, !PT ;  /* 0x0080000009097812 */ /* 0x000fc400078efcff */
[----:B------:R-:W-:Y:S02]  /*09d0*/  FSETP.NEU.FTZ.AND P0, PT, R3, R10, PT ;  /* 0x0000000a0300720b */ /* 0x000fe40003f1d000 */
[----:B------:R-:W-:Y:S02]  /*09e0*/  SHF.L.U32 R12, R9, R12, RZ ;  /* 0x0000000c090c7219 */ /* 0x000fe400000006ff */
[----:B------:R-:W-:Y:S02]  /*09f0*/  SEL R10, R11, RZ, P2 ;  /* 0x000000ff0b0a7207 */ /* 0x000fe40001000000 */
[----:B------:R-:W-:Y:S02]  /*0a00*/  ISETP.NE.AND P1, PT, R12, RZ, P1 ;  /* 0x000000ff0c00720c */ /* 0x000fe40000f25270 */
[----:B------:R-:W-:Y:S02]  /*0a10*/  SHF.R.U32.HI R10, RZ, R10, R9 ;  /* 0x0000000aff0a7219 */ /* 0x000fe40000011609 */
[----:B------:R-:W-:-:S02]  /*0a20*/  PLOP3.LUT P0, PT, P0, P1, PT, 0xf8, 0x8f ;  /* 0x00000000008f781c */ /* 0x000fc40000703f70 */
[----:B------:R-:W-:Y:S02]  /*0a30*/  SHF.R.U32.HI R12, RZ, 0x1, R10 ;  /* 0x00000001ff0c7819 */ /* 0x000fe4000001160a */
[----:B------:R-:W-:-:S04]  /*0a40*/  SEL R3, RZ, 0x1, !P0 ;  /* 0x00000001ff037807 */ /* 0x000fc80004000000 */
[----:B------:R-:W-:-:S04]  /*0a50*/  LOP3.LUT R3, R3, 0x1, R12, 0xf8, !PT ;  /* 0x0000000103037812 */ /* 0x000fc800078ef80c */
[----:B------:R-:W-:-:S05]  /*0a60*/  LOP3.LUT R3, R3, R10, RZ, 0xc0, !PT ;  /* 0x0000000a03037212 */ /* 0x000fca00078ec0ff */
[----:B------:R-:W-:-:S05]  /*0a70*/  IMAD.IADD R3, R12, 0x1, R3 ;  /* 0x000000010c037824 */ /* 0x000fca00078e0203 */
[----:B------:R-:W-:Y:S01]  /*0a80*/  LOP3.LUT R0, R3, R0, RZ, 0xfc, !PT ;  /* 0x0000000003007212 */ /* 0x000fe200078efcff */
[----:B------:R-:W-:Y:S06]  /*0a90*/  BRA `(.L_x_13) ;  /* 0x0000000000107947 */ /* 0x000fec0003800000 */
.L_x_12:
[----:B------:R-:W-:-:S04]  /*0aa0*/  LOP3.LUT R0, R0, 0x80000000, RZ, 0xc0, !PT ;  /* 0x8000000000007812 */ /* 0x000fc800078ec0ff */
[----:B------:R-:W-:Y:S01]  /*0ab0*/  LOP3.LUT R0, R0, 0x7f800000, RZ, 0xfc, !PT ;  /* 0x7f80000000007812 */ /* 0x000fe200078efcff */
[----:B------:R-:W-:Y:S06]  /*0ac0*/  BRA `(.L_x_13) ;  /* 0x0000000000047947 */ /* 0x000fec0003800000 */
.L_x_11:
[----:B------:R-:W-:-:S07]  /*0ad0*/  LEA R0, R10, R0, 0x17 ;  /* 0x000000000a007211 */ /* 0x000fce00078eb8ff */
.L_x_13:
[----:B------:R-:W-:Y:S05]  /*0ae0*/  BSYNC.RECONVERGENT B2 ;  /* 0x0000000000027941 */ /* 0x000fea0003800200 */
.L_x_10:
[----:B------:R-:W-:Y:S05]  /*0af0*/  BRA `(.L_x_14) ;  /* 0x0000000000207947 */ /* 0x000fea0003800000 */
.L_x_9:
[----:B------:R-:W-:-:S04]  /*0b00*/  LOP3.LUT R0, R3, 0x80000000, R0, 0x48, !PT ;  /* 0x8000000003007812 */ /* 0x000fc800078e4800 */
[----:B------:R-:W-:Y:S01]  /*0b10*/  LOP3.LUT R0, R0, 0x7f800000, RZ, 0xfc, !PT ;  /* 0x7f80000000007812 */ /* 0x000fe200078efcff */
[----:B------:R-:W-:Y:S06]  /*0b20*/  BRA `(.L_x_14) ;  /* 0x0000000000147947 */ /* 0x000fec0003800000 */
.L_x_8:
[----:B------:R-:W-:Y:S01]  /*0b30*/  LOP3.LUT R0, R3, 0x80000000, R0, 0x48, !PT ;  /* 0x8000000003007812 */ /* 0x000fe200078e4800 */
[----:B------:R-:W-:Y:S06]  /*0b40*/  BRA `(.L_x_14) ;  /* 0x00000000000c7947 */ /* 0x000fec0003800000 */
.L_x_7:
[----:B------:R-:W0:Y:S01]  /*0b50*/  MUFU.RSQ R0, -QNAN ;  /* 0xffc0000000007908 */ /* 0x000e220000001400 */
[----:B------:R-:W-:Y:S05]  /*0b60*/  BRA `(.L_x_14) ;  /* 0x0000000000047947 */ /* 0x000fea0003800000 */
.L_x_6:
[----:B------:R-:W-:-:S07]  /*0b70*/  FADD.FTZ R0, R0, R3 ;  /* 0x0000000300007221 */ /* 0x000fce0000010000 */
.L_x_14:
[----:B------:R-:W-:Y:S05]  /*0b80*/  BSYNC.RECONVERGENT B1 ;  /* 0x0000000000017941 */ /* 0x000fea0003800200 */
.L_x_4:
[----:B------:R-:W-:-:S04]  /*0b90*/  IMAD.MOV.U32 R9, RZ, RZ, 0x0 ;  /* 0x00000000ff097424 */ /* 0x000fc800078e00ff */
[----:B0-----:R-:W-:Y:S05]  /*0ba0*/  RET.REL.NODEC R8 `(_Z10wavekernelPfS_S_) ;  /* 0xfffffff408147950 */ /* 0x001fea0003c3ffff */
.L_x_15:
[----:B------:R-:W-:-:S00]  /*0bb0*/  BRA `(.L_x_15) ;  /* 0xfffffffc00fc7947 */ /* 0x000fc0000383ffff */
[----:B------:R-:W-:-:S00]  /*0bc0*/  NOP ;  /* 0x0000000000007918 */ /* 0x000fc00000000000 */
        /* <DEDUP_REMOVED lines=11> */
.L_x_16:


//--------------------- .nv.shared.reserved.0     --------------------------
	.section	.nv.shared.reserved.0,"aw",@nobits
	.weak		__nv_reservedSMEM_offset_0_alias
	.size		__nv_reservedSMEM_offset_0_alias, 0, 64
	.other		__nv_reservedSMEM_offset_0_alias,@"STO_CUDA_RESERVED_SHARED STV_DEFAULT"
__nv_reservedSMEM_offset_0_alias:
	.zero		0
	.zero		64


//--------------------- .nv.constant0._Z10wavekernelPfS_S_ --------------------------
	.section	.nv.constant0._Z10wavekernelPfS_S_,"a",@progbits
	.sectionflags	@""
	.align	4
.nv.constant0._Z10wavekernelPfS_S_:
	.zero		920


//--------------------- SYMBOLS --------------------------

	.type		.nv.reservedSmem.offset0,@object
	.size		.nv.reservedSmem.offset0,0x4
